	.headerflags	@"EF_CUDA_TEXMODE_UNIFIED EF_CUDA_64BIT_ADDRESS EF_CUDA_ACCELERATORS EF_CUDA_SM90 EF_CUDA_VIRTUAL_SM(EF_CUDA_SM90)"
	.elftype	@"ET_EXEC"


//--------------------- .nv.info                  --------------------------
	.section	.nv.info,"",@"SHT_CUDA_INFO"
	.align	4


	//----- nvinfo : EIATTR_REGCOUNT
	.align		4
        /*0000*/ 	.byte	0x04, 0x2f
        /*0002*/ 	.short	(.L_1 - .L_0)
	.align		4
.L_0:
        /*0004*/ 	.word	index@(triton_poi_fused_convolution_relu_19)
        /*0008*/ 	.word	0x0000000c


	//----- nvinfo : EIATTR_MIN_STACK_SIZE
	.align		4
.L_1:
        /*000c*/ 	.byte	0x04, 0x12
        /*000e*/ 	.short	(.L_3 - .L_2)
	.align		4
.L_2:
        /*0010*/ 	.word	index@(triton_poi_fused_convolution_relu_19)
        /*0014*/ 	.word	0x00000000


	//----- nvinfo : EIATTR_FRAME_SIZE
	.align		4
.L_3:
        /*0018*/ 	.byte	0x04, 0x11
        /*001a*/ 	.short	(.L_5 - .L_4)
	.align		4
.L_4:
        /*001c*/ 	.word	index@(triton_poi_fused_convolution_relu_19)
        /*0020*/ 	.word	0x00000000


	//----- nvinfo : EIATTR_MIN_STACK_SIZE
	.align		4
.L_5:
        /*0024*/ 	.byte	0x04, 0x12
        /*0026*/ 	.short	(.L_7 - .L_6)
	.align		4
.L_6:
        /*0028*/ 	.word	index@(triton_poi_fused_convolution_relu_19)
        /*002c*/ 	.word	0x00000000
.L_7:


//--------------------- .nv.info.triton_poi_fused_convolution_relu_19 --------------------------
	.section	.nv.info.triton_poi_fused_convolution_relu_19,"",@"SHT_CUDA_INFO"
	.sectionflags	@""
	.align	4


	//----- nvinfo : EIATTR_CUDA_API_VERSION
	.align		4
        /*0000*/ 	.byte	0x04, 0x37
        /*0002*/ 	.short	(.L_9 - .L_8)
.L_8:
        /*0004*/ 	.word	0x0000007c


	//----- nvinfo : EIATTR_KPARAM_INFO
	.align		4
.L_9:
        /*0008*/ 	.byte	0x04, 0x17
        /*000a*/ 	.short	(.L_11 - .L_10)
.L_10:
        /*000c*/ 	.word	0x00000000
        /*0010*/ 	.short	0x0002
        /*0012*/ 	.short	0x0010
        /*0014*/ 	.byte	0x00, 0xf0, 0x11, 0x00


	//----- nvinfo : EIATTR_KPARAM_INFO
	.align		4
.L_11:
        /*0018*/ 	.byte	0x04, 0x17
        /*001a*/ 	.short	(.L_13 - .L_12)
.L_12:
        /*001c*/ 	.word	0x00000000
        /*0020*/ 	.short	0x0001
        /*0022*/ 	.short	0x0008
        /*0024*/ 	.byte	0x00, 0xf4, 0x21, 0x00


	//----- nvinfo : EIATTR_KPARAM_INFO
	.align		4
.L_13:
        /*0028*/ 	.byte	0x04, 0x17
        /*002a*/ 	.short	(.L_15 - .L_14)
.L_14:
        /*002c*/ 	.word	0x00000000
        /*0030*/ 	.short	0x0000
        /*0032*/ 	.short	0x0000
        /*0034*/ 	.byte	0x00, 0xf4, 0x21, 0x00


	//----- nvinfo : EIATTR_SPARSE_MMA_MASK
	.align		4
.L_15:
        /*0038*/ 	.byte	0x03, 0x50
        /*003a*/ 	.short	0x0000


	//----- nvinfo : EIATTR_MAXREG_COUNT
	.align		4
        /*003c*/ 	.byte	0x03, 0x1b
        /*003e*/ 	.short	0x00ff


	//----- nvinfo : EIATTR_EXIT_INSTR_OFFSETS
	.align		4
        /*0040*/ 	.byte	0x04, 0x1c
        /*0042*/ 	.short	(.L_17 - .L_16)


	//   ....[0]....
.L_16:
        /*0044*/ 	.word	0x00000160


	//   ....[1]....
        /*0048*/ 	.word	0x00000180


	//----- nvinfo : EIATTR_REQNTID
	.align		4
.L_17:
        /*004c*/ 	.byte	0x04, 0x10
        /*004e*/ 	.short	(.L_19 - .L_18)
.L_18:
        /*0050*/ 	.word	0x00000080
        /*0054*/ 	.word	0x00000001
        /*0058*/ 	.word	0x00000001


	//----- nvinfo : EIATTR_CBANK_PARAM_SIZE
	.align		4
.L_19:
        /*005c*/ 	.byte	0x03, 0x19
        /*005e*/ 	.short	0x0014


	//----- nvinfo : EIATTR_PARAM_CBANK
	.align		4
        /*0060*/ 	.byte	0x04, 0x0a
        /*0062*/ 	.short	(.L_21 - .L_20)
	.align		4
.L_20:
        /*0064*/ 	.word	index@(.nv.constant0.triton_poi_fused_convolution_relu_19)
        /*0068*/ 	.short	0x0210
        /*006a*/ 	.short	0x0014


	//----- nvinfo : EIATTR_SW_WAR
	.align		4
.L_21:
        /*006c*/ 	.byte	0x04, 0x36
        /*006e*/ 	.short	(.L_23 - .L_22)
.L_22:
        /*0070*/ 	.word	0x00000008
.L_23:


//--------------------- .nv.callgraph             --------------------------
	.section	.nv.callgraph,"",@"SHT_CUDA_CALLGRAPH"
	.align	4
	.sectionentsize	8
	.align		4
        /*0000*/ 	.word	0x00000000
	.align		4
        /*0004*/ 	.word	0xffffffff
	.align		4
        /*0008*/ 	.word	0x00000000
	.align		4
        /*000c*/ 	.word	0xfffffffe
	.align		4
        /*0010*/ 	.word	0x00000000
	.align		4
        /*0014*/ 	.word	0xfffffffd
	.align		4
        /*0018*/ 	.word	0x00000000
	.align		4
        /*001c*/ 	.word	0xfffffffc


//--------------------- .text.triton_poi_fused_convolution_relu_19 --------------------------
	.section	.text.triton_poi_fused_convolution_relu_19,"ax",@progbits
	.align	128
        .global         triton_poi_fused_convolution_relu_19
        .type           triton_poi_fused_convolution_relu_19,@function
        .size           triton_poi_fused_convolution_relu_19,(.L_x_1 - triton_poi_fused_convolution_relu_19)
        .other          triton_poi_fused_convolution_relu_19,@"STO_CUDA_ENTRY STV_DEFAULT"
triton_poi_fused_convolution_relu_19:
.text.triton_poi_fused_convolution_relu_19:
[----:B------:R-:W0:Y:S02]  /*0000*/  LDC R1, c[0x0][0x28] ;  /* 0x00000a00ff017b82 */ /* 0x000e240000000800 */
[----:B------:R-:W1:Y:S01]  /*0010*/  S2R R0, SR_TID.X ;  /* 0x0000000000007919 */ /* 0x000e620000002100 */
[----:B------:R-:W2:Y:S01]  /*0020*/  LDC.64 R2, c[0x0][0x210] ;  /* 0x00008400ff027b82 */ /* 0x000ea20000000a00 */
[----:B------:R-:W-:Y:S01]  /*0030*/  ULDC.64 UR4, c[0x0][0x208] ;  /* 0x0000820000047ab9 */ /* 0x000fe20000000a00 */
[----:B------:R-:W3:Y:S06]  /*0040*/  S2R R7, SR_CTAID.X ;  /* 0x0000000000077919 */ /* 0x000eec0000002500 */
[----:B------:R-:W4:Y:S01]  /*0050*/  LDC.64 R4, c[0x0][0x218] ;  /* 0x00008600ff047b82 */ /* 0x000f220000000a00 */
[----:B-1----:R-:W-:-:S05]  /*0060*/  LOP3.LUT R0, R0, 0x7f, RZ, 0xc0, !PT ;  /* 0x0000007f00007812 */ /* 0x002fca00078ec0ff */
[----:B---3--:R-:W-:-:S04]  /*0070*/  IMAD R7, R7, 0x80, R0 ;  /* 0x0000008007077824 */ /* 0x008fc800078e0200 */
[C---:B------:R-:W-:Y:S01]  /*0080*/  IMAD.HI R0, R7.reuse, 0x2aaaaaab, RZ ;  /* 0x2aaaaaab07007827 */ /* 0x040fe200078e02ff */
[----:B------:R-:W-:-:S03]  /*0090*/  ISETP.GE.AND P1, PT, R7, 0x60, PT ;  /* 0x000000600700780c */ /* 0x000fc60003f26270 */
[----:B--2---:R-:W-:Y:S01]  /*00a0*/  IMAD.WIDE R2, R7, 0x4, R2 ;  /* 0x0000000407027825 */ /* 0x004fe200078e0202 */
[----:B------:R-:W-:-:S04]  /*00b0*/  SHF.R.U32.HI R9, RZ, 0x1f, R0 ;  /* 0x0000001fff097819 */ /* 0x000fc80000011600 */
[----:B------:R-:W-:-:S05]  /*00c0*/  LEA.HI R0, R0, R9, RZ, 0x1e ;  /* 0x0000000900007211 */ /* 0x000fca00078ff0ff */
[----:B------:R-:W-:Y:S01]  /*00d0*/  IMAD R9, R0, -0x18, R7 ;  /* 0xffffffe800097824 */ /* 0x000fe200078e0207 */
[----:B------:R-:W-:Y:S01]  /*00e0*/  HFMA2.MMA R0, -RZ, RZ, 0, 0 ;  /* 0x00000000ff007435 */ /* 0x000fe200000001ff */
[----:B------:R-:W-:Y:S02]  /*00f0*/  IMAD.MOV.U32 R7, RZ, RZ, RZ ;  /* 0x000000ffff077224 */ /* 0x000fe400078e00ff */
[----:B----4-:R-:W-:-:S05]  /*0100*/  IMAD.WIDE R4, R9, 0x4, R4 ;  /* 0x0000000409047825 */ /* 0x010fca00078e0204 */
[----:B------:R-:W2:Y:S04]  /*0110*/  @!P1 LDG.E.EL R7, desc[UR4][R4.64] ;  /* 0x0000000404079981 */ /* 0x000ea8000c2e1900 */
[----:B------:R-:W2:Y:S02]  /*0120*/  @!P1 LDG.E R0, desc[UR4][R2.64] ;  /* 0x0000000402009981 */ /* 0x000ea4000c1e1900 */
[----:B--2---:R-:W-:Y:S01]  /*0130*/  FADD R6, R7, R0 ;  /* 0x0000000007067221 */ /* 0x004fe20000000000 */
[----:B------:R-:W-:-:S04]  /*0140*/  FSETP.GEU.AND P0, PT, R0, -R7, PT ;  /* 0x800000070000720b */ /* 0x000fc80003f0e000 */
[----:B------:R-:W-:Y:S01]  /*0150*/  FSEL R7, R6, RZ, P0 ;  /* 0x000000ff06077208 */ /* 0x000fe20000000000 */
[----:B------:R-:W-:Y:S08]  /*0160*/  @P1 EXIT ;  /* 0x000000000000194d */ /* 0x000ff00003800000 */
[----:B------:R-:W-:Y:S01]  /*0170*/  STG.E desc[UR4][R2.64], R7 ;  /* 0x0000000702007986 */ /* 0x000fe2000c101904 */
[----:B------:R-:W-:Y:S05]  /*0180*/  EXIT ;  /* 0x000000000000794d */ /* 0x000fea0003800000 */
.L_x_0:
[----:B------:R-:W-:-:S00]  /*0190*/  BRA `(.L_x_0) ;  /* 0xfffffffc00fc7947 */ /* 0x000fc0000383ffff */
[----:B------:R-:W-:-:S00]  /*01a0*/  NOP ;  /* 0x0000000000007918 */ /* 0x000fc00000000000 */
        /* <DEDUP_REMOVED lines=13> */
.L_x_1:


//--------------------- .nv.constant0.triton_poi_fused_convolution_relu_19 --------------------------
	.section	.nv.constant0.triton_poi_fused_convolution_relu_19,"a",@progbits
	.sectionflags	@""
	.align	4
.nv.constant0.triton_poi_fused_convolution_relu_19:
	.zero		548
